	.headerflags	@"EF_CUDA_TEXMODE_UNIFIED EF_CUDA_64BIT_ADDRESS EF_CUDA_ACCELERATORS EF_CUDA_SM90 EF_CUDA_VIRTUAL_SM(EF_CUDA_SM90)"
	.elftype	@"ET_EXEC"


//--------------------- .nv.info                  --------------------------
	.section	.nv.info,"",@"SHT_CUDA_INFO"
	.align	4


	//----- nvinfo : EIATTR_REGCOUNT
	.align		4
        /*0000*/ 	.byte	0x04, 0x2f
        /*0002*/ 	.short	(.L_3 - .L_2)
	.align		4
.L_2:
        /*0004*/ 	.word	index@(triton_poi_fused__native_batch_norm_legit_no_training_hardtanh_0)
        /*0008*/ 	.word	0x00000010


	//----- nvinfo : EIATTR_MIN_STACK_SIZE
	.align		4
.L_3:
        /*000c*/ 	.byte	0x04, 0x12
        /*000e*/ 	.short	(.L_5 - .L_4)
	.align		4
.L_4:
        /*0010*/ 	.word	index@(triton_poi_fused__native_batch_norm_legit_no_training_hardtanh_0)
        /*0014*/ 	.word	0x00000000


	//----- nvinfo : EIATTR_FRAME_SIZE
	.align		4
.L_5:
        /*0018*/ 	.byte	0x04, 0x11
        /*001a*/ 	.short	(.L_7 - .L_6)
	.align		4
.L_6:
        /*001c*/ 	.word	index@(triton_poi_fused__native_batch_norm_legit_no_training_hardtanh_0)
        /*0020*/ 	.word	0x00000000


	//----- nvinfo : EIATTR_MIN_STACK_SIZE
	.align		4
.L_7:
        /*0024*/ 	.byte	0x04, 0x12
        /*0026*/ 	.short	(.L_9 - .L_8)
	.align		4
.L_8:
        /*0028*/ 	.word	index@(triton_poi_fused__native_batch_norm_legit_no_training_hardtanh_0)
        /*002c*/ 	.word	0x00000000
.L_9:


//--------------------- .nv.info.triton_poi_fused__native_batch_norm_legit_no_training_hardtanh_0 --------------------------
	.section	.nv.info.triton_poi_fused__native_batch_norm_legit_no_training_hardtanh_0,"",@"SHT_CUDA_INFO"
	.sectionflags	@""
	.align	4


	//----- nvinfo : EIATTR_CUDA_API_VERSION
	.align		4
        /*0000*/ 	.byte	0x04, 0x37
        /*0002*/ 	.short	(.L_11 - .L_10)
.L_10:
        /*0004*/ 	.word	0x0000007c


	//----- nvinfo : EIATTR_KPARAM_INFO
	.align		4
.L_11:
        /*0008*/ 	.byte	0x04, 0x17
        /*000a*/ 	.short	(.L_13 - .L_12)
.L_12:
        /*000c*/ 	.word	0x00000000
        /*0010*/ 	.short	0x0006
        /*0012*/ 	.short	0x0030
        /*0014*/ 	.byte	0x00, 0xf0, 0x11, 0x00


	//----- nvinfo : EIATTR_KPARAM_INFO
	.align		4
.L_13:
        /*0018*/ 	.byte	0x04, 0x17
        /*001a*/ 	.short	(.L_15 - .L_14)
.L_14:
        /*001c*/ 	.word	0x00000000
        /*0020*/ 	.short	0x0005
        /*0022*/ 	.short	0x0028
        /*0024*/ 	.byte	0x00, 0xf4, 0x21, 0x00


	//----- nvinfo : EIATTR_KPARAM_INFO
	.align		4
.L_15:
        /*0028*/ 	.byte	0x04, 0x17
        /*002a*/ 	.short	(.L_17 - .L_16)
.L_16:
        /*002c*/ 	.word	0x00000000
        /*0030*/ 	.short	0x0004
        /*0032*/ 	.short	0x0020
        /*0034*/ 	.byte	0x00, 0xf4, 0x21, 0x00


	//----- nvinfo : EIATTR_KPARAM_INFO
	.align		4
.L_17:
        /*0038*/ 	.byte	0x04, 0x17
        /*003a*/ 	.short	(.L_19 - .L_18)
.L_18:
        /*003c*/ 	.word	0x00000000
        /*0040*/ 	.short	0x0003
        /*0042*/ 	.short	0x0018
        /*0044*/ 	.byte	0x00, 0xf4, 0x21, 0x00


	//----- nvinfo : EIATTR_KPARAM_INFO
	.align		4
.L_19:
        /*0048*/ 	.byte	0x04, 0x17
        /*004a*/ 	.short	(.L_21 - .L_20)
.L_20:
        /*004c*/ 	.word	0x00000000
        /*0050*/ 	.short	0x0002
        /*0052*/ 	.short	0x0010
        /*0054*/ 	.byte	0x00, 0xf4, 0x21, 0x00


	//----- nvinfo : EIATTR_KPARAM_INFO
	.align		4
.L_21:
        /*0058*/ 	.byte	0x04, 0x17
        /*005a*/ 	.short	(.L_23 - .L_22)
.L_22:
        /*005c*/ 	.word	0x00000000
        /*0060*/ 	.short	0x0001
        /*0062*/ 	.short	0x0008
        /*0064*/ 	.byte	0x00, 0xf4, 0x21, 0x00


	//----- nvinfo : EIATTR_KPARAM_INFO
	.align		4
.L_23:
        /*0068*/ 	.byte	0x04, 0x17
        /*006a*/ 	.short	(.L_25 - .L_24)
.L_24:
        /*006c*/ 	.word	0x00000000
        /*0070*/ 	.short	0x0000
        /*0072*/ 	.short	0x0000
        /*0074*/ 	.byte	0x00, 0xf4, 0x21, 0x00


	//----- nvinfo : EIATTR_SPARSE_MMA_MASK
	.align		4
.L_25:
        /*0078*/ 	.byte	0x03, 0x50
        /*007a*/ 	.short	0x0000


	//----- nvinfo : EIATTR_MAXREG_COUNT
	.align		4
        /*007c*/ 	.byte	0x03, 0x1b
        /*007e*/ 	.short	0x00ff


	//----- nvinfo : EIATTR_EXIT_INSTR_OFFSETS
	.align		4
        /*0080*/ 	.byte	0x04, 0x1c
        /*0082*/ 	.short	(.L_27 - .L_26)


	//   ....[0]....
.L_26:
        /*0084*/ 	.word	0x000003c0


	//----- nvinfo : EIATTR_REQNTID
	.align		4
.L_27:
        /*0088*/ 	.byte	0x04, 0x10
        /*008a*/ 	.short	(.L_29 - .L_28)
.L_28:
        /*008c*/ 	.word	0x00000100
        /*0090*/ 	.word	0x00000001
        /*0094*/ 	.word	0x00000001


	//----- nvinfo : EIATTR_CBANK_PARAM_SIZE
	.align		4
.L_29:
        /*0098*/ 	.byte	0x03, 0x19
        /*009a*/ 	.short	0x0034


	//----- nvinfo : EIATTR_PARAM_CBANK
	.align		4
        /*009c*/ 	.byte	0x04, 0x0a
        /*009e*/ 	.short	(.L_31 - .L_30)
	.align		4
.L_30:
        /*00a0*/ 	.word	index@(.nv.constant0.triton_poi_fused__native_batch_norm_legit_no_training_hardtanh_0)
        /*00a4*/ 	.short	0x0210
        /*00a6*/ 	.short	0x0034


	//----- nvinfo : EIATTR_SW_WAR
	.align		4
.L_31:
        /*00a8*/ 	.byte	0x04, 0x36
        /*00aa*/ 	.short	(.L_33 - .L_32)
.L_32:
        /*00ac*/ 	.word	0x00000008
.L_33:


//--------------------- .nv.callgraph             --------------------------
	.section	.nv.callgraph,"",@"SHT_CUDA_CALLGRAPH"
	.align	4
	.sectionentsize	8
	.align		4
        /*0000*/ 	.word	0x00000000
	.align		4
        /*0004*/ 	.word	0xffffffff
	.align		4
        /*0008*/ 	.word	0x00000000
	.align		4
        /*000c*/ 	.word	0xfffffffe
	.align		4
        /*0010*/ 	.word	0x00000000
	.align		4
        /*0014*/ 	.word	0xfffffffd
	.align		4
        /*0018*/ 	.word	0x00000000
	.align		4
        /*001c*/ 	.word	0xfffffffc


//--------------------- .nv.constant4             --------------------------
	.section	.nv.constant4,"a",@progbits
	.align	8
	.align		8
.nv.constant4:
        /*0000*/ 	.dword	_$_str
	.align		8
        /*0008*/ 	.dword	_$_str_$_2


//--------------------- .text.triton_poi_fused__native_batch_norm_legit_no_training_hardtanh_0 --------------------------
	.section	.text.triton_poi_fused__native_batch_norm_legit_no_training_hardtanh_0,"ax",@progbits
	.align	128
        .global         triton_poi_fused__native_batch_norm_legit_no_training_hardtanh_0
        .type           triton_poi_fused__native_batch_norm_legit_no_training_hardtanh_0,@function
        .size           triton_poi_fused__native_batch_norm_legit_no_training_hardtanh_0,(.L_x_1 - triton_poi_fused__native_batch_norm_legit_no_training_hardtanh_0)
        .other          triton_poi_fused__native_batch_norm_legit_no_training_hardtanh_0,@"STO_CUDA_ENTRY STV_DEFAULT"
triton_poi_fused__native_batch_norm_legit_no_training_hardtanh_0:
.text.triton_poi_fused__native_batch_norm_legit_no_training_hardtanh_0:
[----:B------:R-:W-:Y:S01]  /*0000*/  LDC R1, c[0x0][0x28] ;  /* 0x00000a00ff017b82 */ /* 0x000fe20000000800 */
[----:B------:R-:W1:Y:S07]  /*0010*/  S2R R0, SR_TID.X ;  /* 0x0000000000007919 */ /* 0x000e6e0000002100 */
[----:B------:R-:W2:Y:S01]  /*0020*/  LDC.64 R6, c[0x0][0x220] ;  /* 0x00008800ff067b82 */ /* 0x000ea20000000a00 */
[----:B------:R-:W-:Y:S01]  /*0030*/  ULDC.64 UR4, c[0x0][0x208] ;  /* 0x0000820000047ab9 */ /* 0x000fe20000000a00 */
[----:B------:R-:W3:Y:S06]  /*0040*/  S2R R5, SR_CTAID.X ;  /* 0x0000000000057919 */ /* 0x000eec0000002500 */
[----:B------:R-:W4:Y:S08]  /*0050*/  LDC.64 R8, c[0x0][0x228] ;  /* 0x00008a00ff087b82 */ /* 0x000f300000000a00 */
[----:B------:R-:W5:Y:S01]  /*0060*/  LDC.64 R10, c[0x0][0x230] ;  /* 0x00008c00ff0a7b82 */ /* 0x000f620000000a00 */
[----:B-1----:R-:W-:Y:S01]  /*0070*/  IMAD.SHL.U32 R0, R0, 0x2, RZ ;  /* 0x0000000200007824 */ /* 0x002fe200078e00ff */
[----:B---3--:R-:W-:-:S04]  /*0080*/  SHF.R.S32.HI R3, RZ, 0x16, R5 ;  /* 0x00000016ff037819 */ /* 0x008fc80000011405 */
[----:B------:R-:W-:Y:S02]  /*0090*/  LOP3.LUT R0, R0, 0x1fe, RZ, 0xc0, !PT ;  /* 0x000001fe00007812 */ /* 0x000fe400078ec0ff */
[----:B------:R-:W-:Y:S02]  /*00a0*/  SGXT R3, R3, 0x1 ;  /* 0x000000010303781a */ /* 0x000fe40000000200 */
[----:B------:R-:W-:-:S04]  /*00b0*/  LEA R0, R5, R0, 0x9 ;  /* 0x0000000005007211 */ /* 0x000fc800078e48ff */
[----:B------:R-:W-:-:S04]  /*00c0*/  LEA.HI R3, R3, R0, RZ, 0xc ;  /* 0x0000000003037211 */ /* 0x000fc800078f60ff */
[----:B------:R-:W-:-:S05]  /*00d0*/  SHF.R.S32.HI R3, RZ, 0xc, R3 ;  /* 0x0000000cff037819 */ /* 0x000fca0000011403 */
[----:B------:R-:W-:-:S05]  /*00e0*/  IMAD.HI R2, R3, 0x38e38e39, RZ ;  /* 0x38e38e3903027827 */ /* 0x000fca00078e02ff */
[----:B------:R-:W-:-:S04]  /*00f0*/  SHF.R.S32.HI R5, RZ, 0x1, R2 ;  /* 0x00000001ff057819 */ /* 0x000fc80000011402 */
[----:B------:R-:W-:Y:S02]  /*0100*/  LEA.HI R2, R2, R5, RZ, 0x1 ;  /* 0x0000000502027211 */ /* 0x000fe400078f08ff */
[----:B------:R-:W1:Y:S03]  /*0110*/  LDC.64 R4, c[0x0][0x218] ;  /* 0x00008600ff047b82 */ /* 0x000e660000000a00 */
[----:B------:R-:W-:-:S04]  /*0120*/  IMAD R13, R2, -0x9, R3 ;  /* 0xfffffff7020d7824 */ /* 0x000fc800078e0203 */
[C---:B--2---:R-:W-:Y:S01]  /*0130*/  IMAD.WIDE R6, R13.reuse, 0x4, R6 ;  /* 0x000000040d067825 */ /* 0x044fe200078e0206 */
[----:B------:R-:W2:Y:S05]  /*0140*/  LDC.64 R2, c[0x0][0x210] ;  /* 0x00008400ff027b82 */ /* 0x000eaa0000000a00 */
[----:B------:R-:W3:Y:S01]  /*0150*/  LDG.E.EL R6, desc[UR4][R6.64] ;  /* 0x0000000406067981 */ /* 0x000ee2000c2e1900 */
[----:B----4-:R-:W-:-:S04]  /*0160*/  IMAD.WIDE R8, R13, 0x4, R8 ;  /* 0x000000040d087825 */ /* 0x010fc800078e0208 */
[C---:B-----5:R-:W-:Y:S02]  /*0170*/  IMAD.WIDE R10, R13.reuse, 0x4, R10 ;  /* 0x000000040d0a7825 */ /* 0x060fe400078e020a */
[----:B------:R-:W4:Y:S02]  /*0180*/  LDG.E.EL R8, desc[UR4][R8.64] ;  /* 0x0000000408087981 */ /* 0x000f24000c2e1900 */
[----:B-1----:R-:W-:Y:S02]  /*0190*/  IMAD.WIDE R4, R13, 0x4, R4 ;  /* 0x000000040d047825 */ /* 0x002fe400078e0204 */
[----:B------:R-:W4:Y:S04]  /*01a0*/  LDG.E.EL R11, desc[UR4][R10.64] ;  /* 0x000000040a0b7981 */ /* 0x000f28000c2e1900 */
[----:B------:R-:W5:Y:S01]  /*01b0*/  LDG.E.EL R4, desc[UR4][R4.64] ;  /* 0x0000000404047981 */ /* 0x000f62000c2e1900 */
[----:B--2---:R-:W-:-:S06]  /*01c0*/  IMAD.WIDE R2, R0, 0x4, R2 ;  /* 0x0000000400027825 */ /* 0x004fcc00078e0202 */
[----:B------:R-:W5:Y:S01]  /*01d0*/  LDG.E.64 R2, desc[UR4][R2.64] ;  /* 0x0000000402027981 */ /* 0x000f62000c1e1b00 */
[----:B------:R-:W-:Y:S02]  /*01e0*/  IMAD.MOV.U32 R12, RZ, RZ, 0x3e800000 ;  /* 0x3e800000ff0c7424 */ /* 0x000fe400078e00ff */
[----:B---3--:R-:W-:-:S04]  /*01f0*/  FADD R6, R6, 9.9999997473787516356e-06 ;  /* 0x3727c5ac06067421 */ /* 0x008fc80000000000 */
[----:B------:R-:W1:Y:S02]  /*0200*/  MUFU.SQRT R7, R6 ;  /* 0x0000000600077308 */ /* 0x000e640000002000 */
[C---:B-1----:R-:W-:Y:S02]  /*0210*/  FSETP.GT.AND P0, PT, R7.reuse, 8.50705917302346158658e+37, PT ;  /* 0x7e8000000700780b */ /* 0x042fe40003f04000 */
[----:B------:R-:W-:-:S11]  /*0220*/  FSETP.GEU.AND P1, PT, R7, 1.175494350822287508e-38, PT ;  /* 0x008000000700780b */ /* 0x000fd60003f2e000 */
[----:B------:R-:W-:-:S04]  /*0230*/  @P0 FMUL R7, R7, 0.25 ;  /* 0x3e80000007070820 */ /* 0x000fc80000400000 */
[----:B------:R-:W-:-:S06]  /*0240*/  @!P1 FMUL R7, R7, 16777216 ;  /* 0x4b80000007079820 */ /* 0x000fcc0000400000 */
[----:B------:R-:W1:Y:S01]  /*0250*/  MUFU.RCP R7, R7 ;  /* 0x0000000700077308 */ /* 0x000e620000001000 */
[----:B------:R-:W-:Y:S01]  /*0260*/  FSEL R12, R12, 1, P0 ;  /* 0x3f8000000c0c7808 */ /* 0x000fe20000000000 */
[----:B-----5:R-:W-:-:S04]  /*0270*/  FADD R2, R2, -R4 ;  /* 0x8000000402027221 */ /* 0x020fc80000000000 */
[----:B------:R-:W-:Y:S01]  /*0280*/  @!P1 FMUL R12, R12, 16777216 ;  /* 0x4b8000000c0c9820 */ /* 0x000fe20000400000 */
[----:B------:R-:W-:-:S03]  /*0290*/  FADD R3, R3, -R4 ;  /* 0x8000000403037221 */ /* 0x000fc60000000000 */
[----:B-1----:R-:W-:-:S04]  /*02a0*/  FMUL R12, R7, R12 ;  /* 0x0000000c070c7220 */ /* 0x002fc80000400000 */
[-C--:B------:R-:W-:Y:S01]  /*02b0*/  FMUL R4, R2, R12.reuse ;  /* 0x0000000c02047220 */ /* 0x080fe20000400000 */
[----:B------:R-:W-:Y:S02]  /*02c0*/  FMUL R12, R3, R12 ;  /* 0x0000000c030c7220 */ /* 0x000fe40000400000 */
[----:B------:R-:W1:Y:S01]  /*02d0*/  LDC.64 R2, c[0x0][0x238] ;  /* 0x00008e00ff027b82 */ /* 0x000e620000000a00 */
[C-C-:B----4-:R-:W-:Y:S01]  /*02e0*/  FFMA R4, R8.reuse, R4, R11.reuse ;  /* 0x0000000408047223 */ /* 0x150fe2000000000b */
[----:B------:R-:W-:-:S04]  /*02f0*/  FFMA R12, R8, R12, R11 ;  /* 0x0000000c080c7223 */ /* 0x000fc8000000000b */
[----:B------:R-:W-:Y:S02]  /*0300*/  FSETP.GTU.AND P0, PT, R4, RZ, PT ;  /* 0x000000ff0400720b */ /* 0x000fe40003f0c000 */
[----:B------:R-:W-:Y:S02]  /*0310*/  FSETP.GTU.AND P1, PT, R12, RZ, PT ;  /* 0x000000ff0c00720b */ /* 0x000fe40003f2c000 */
[----:B------:R-:W-:Y:S02]  /*0320*/  FSEL R4, R4, RZ, P0 ;  /* 0x000000ff04047208 */ /* 0x000fe40000000000 */
[----:B------:R-:W-:Y:S02]  /*0330*/  FSEL R5, R12, RZ, P1 ;  /* 0x000000ff0c057208 */ /* 0x000fe40000800000 */
[----:B------:R-:W-:Y:S02]  /*0340*/  FSETP.GEU.AND P2, PT, R4, 6, PT ;  /* 0x40c000000400780b */ /* 0x000fe40003f4e000 */
[----:B------:R-:W-:-:S02]  /*0350*/  FSETP.GEU.AND P3, PT, R5, 6, PT ;  /* 0x40c000000500780b */ /* 0x000fc40003f6e000 */
[----:B------:R-:W-:Y:S02]  /*0360*/  FSETP.NAN.AND P0, PT, R4, R4, PT ;  /* 0x000000040400720b */ /* 0x000fe40003f08000 */
[----:B------:R-:W-:Y:S01]  /*0370*/  FSETP.NAN.AND P1, PT, R5, R5, PT ;  /* 0x000000050500720b */ /* 0x000fe20003f28000 */
[----:B-1----:R-:W-:-:S06]  /*0380*/  IMAD.WIDE R2, R0, 0x4, R2 ;  /* 0x0000000400027825 */ /* 0x002fcc00078e0202 */
[----:B------:R-:W-:Y:S02]  /*0390*/  @P2 SEL R4, R4, 0x40c00000, P0 ;  /* 0x40c0000004042807 */ /* 0x000fe40000000000 */
[----:B------:R-:W-:-:S05]  /*03a0*/  @P3 SEL R5, R5, 0x40c00000, P1 ;  /* 0x40c0000005053807 */ /* 0x000fca0000800000 */
[----:B------:R-:W-:Y:S01]  /*03b0*/  STG.E.64 desc[UR4][R2.64], R4 ;  /* 0x0000000402007986 */ /* 0x000fe2000c101b04 */
[----:B------:R-:W-:Y:S05]  /*03c0*/  EXIT ;  /* 0x000000000000794d */ /* 0x000fea0003800000 */
.L_x_0:
[----:B------:R-:W-:-:S00]  /*03d0*/  BRA `(.L_x_0) ;  /* 0xfffffffc00fc7947 */ /* 0x000fc0000383ffff */
[----:B------:R-:W-:-:S00]  /*03e0*/  NOP ;  /* 0x0000000000007918 */ /* 0x000fc00000000000 */
        /* <DEDUP_REMOVED lines=9> */
.L_x_1:


//--------------------- .nv.global.init           --------------------------
	.section	.nv.global.init,"aw",@progbits
.nv.global.init:
	.type		_$_str,@object
	.size		_$_str,(_$_str_$_2 - _$_str)
_$_str:
        /*0000*/ 	.byte	0x5f, 0x5f, 0x43, 0x55, 0x44, 0x41, 0x5f, 0x46, 0x54, 0x5a, 0x00
	.type		_$_str_$_2,@object
	.size		_$_str_$_2,(.L_1 - _$_str_$_2)
_$_str_$_2:
        /*000b*/ 	.byte	0x5f, 0x5f, 0x43, 0x55, 0x44, 0x41, 0x5f, 0x50, 0x52, 0x45, 0x43, 0x5f, 0x53, 0x51, 0x52, 0x54
        /*001b*/ 	.byte	0x00
.L_1:


//--------------------- .nv.constant0.triton_poi_fused__native_batch_norm_legit_no_training_hardtanh_0 --------------------------
	.section	.nv.constant0.triton_poi_fused__native_batch_norm_legit_no_training_hardtanh_0,"a",@progbits
	.sectionflags	@""
	.align	4
.nv.constant0.triton_poi_fused__native_batch_norm_legit_no_training_hardtanh_0:
	.zero		580
